//
// Generated by NVIDIA NVVM Compiler
//
// Compiler Build ID: CL-36424714
// Cuda compilation tools, release 13.0, V13.0.88
// Based on NVVM 20.0.0
//

.version 9.0
.target sm_100
.address_size 64

	// .globl	_Z12add_to_indexPii

.visible .entry _Z12add_to_indexPii(
	.param .u64 .ptr .align 1 _Z12add_to_indexPii_param_0,
	.param .u32 _Z12add_to_indexPii_param_1
)
{
	.reg .pred 	%p<2>;
	.reg .b32 	%r<5>;
	.reg .b64 	%rd<5>;

	ld.param.u64 	%rd1, [_Z12add_to_indexPii_param_0];
	ld.param.u32 	%r2, [_Z12add_to_indexPii_param_1];
	mov.u32 	%r1, %tid.x;
	setp.ge.s32 	%p1, %r1, %r2;
	@%p1 bra 	$L__BB0_2;
	cvta.to.global.u64 	%rd2, %rd1;
	mul.wide.u32 	%rd3, %r1, 4;
	add.s64 	%rd4, %rd2, %rd3;
	ld.global.u32 	%r3, [%rd4];
	add.s32 	%r4, %r3, %r1;
	st.global.u32 	[%rd4], %r4;
$L__BB0_2:
	ret;

}
	// .globl	_Z12init_to_zeroPii
.visible .entry _Z12init_to_zeroPii(
	.param .u64 .ptr .align 1 _Z12init_to_zeroPii_param_0,
	.param .u32 _Z12init_to_zeroPii_param_1
)
{
	.reg .pred 	%p<2>;
	.reg .b32 	%r<4>;
	.reg .b64 	%rd<5>;

	ld.param.u64 	%rd1, [_Z12init_to_zeroPii_param_0];
	ld.param.u32 	%r2, [_Z12init_to_zeroPii_param_1];
	mov.u32 	%r1, %tid.x;
	setp.ge.s32 	%p1, %r1, %r2;
	@%p1 bra 	$L__BB1_2;
	cvta.to.global.u64 	%rd2, %rd1;
	mul.wide.u32 	%rd3, %r1, 4;
	add.s64 	%rd4, %rd2, %rd3;
	mov.b32 	%r3, 0;
	st.global.u32 	[%rd4], %r3;
$L__BB1_2:
	ret;

}


// ===== COMPILED SASS (sm_100) =====

	.target	sm_100

	.elftype	@"ET_EXEC"


//--------------------- .note.nv.tkinfo           --------------------------
	.section	.note.nv.tkinfo,"",@"SHT_NOTE"
	.sectionflags	@"SHF_NOTE_NV_TKINFO"
	.tkinfo
        /*0018*/ 	.word	0x00000002
        /*0030*/ 	.string	""
        /*0030*/ 	.string	"ptxas"
        /*0030*/ 	.string	"Cuda compilation tools, release 13.0, V13.0.88"
        /*0030*/ 	.string	"Build cuda_13.0.r13.0/compiler.36424714_0"
        /*0030*/ 	.string	"-arch sm_100 -m 64 "



//--------------------- .note.nv.cuinfo           --------------------------
	.section	.note.nv.cuinfo,"",@"SHT_NOTE"
	.sectionflags	@"SHF_NOTE_NV_CUINFO"
        /*0018*/ 	.short	0x0002
        /*001a*/ 	.short	0x0064
        /*001c*/ 	.short	0x0082
	.zero		2


//--------------------- .nv.info                  --------------------------
	.section	.nv.info,"",@"SHT_CUDA_INFO"
	.align	4


	//----- nvinfo : EIATTR_REGCOUNT
	.align		4
        /*0000*/ 	.byte	0x04, 0x2f
        /*0002*/ 	.short	(.L_1 - .L_0)
	.align		4
.L_0:
        /*0004*/ 	.word	index@(_Z12add_to_indexPii)
        /*0008*/ 	.word	0x00000008


	//----- nvinfo : EIATTR_FRAME_SIZE
	.align		4
.L_1:
        /*000c*/ 	.byte	0x04, 0x11
        /*000e*/ 	.short	(.L_3 - .L_2)
	.align		4
.L_2:
        /*0010*/ 	.word	index@(_Z12add_to_indexPii)
        /*0014*/ 	.word	0x00000000


	//----- nvinfo : EIATTR_REGCOUNT
	.align		4
.L_3:
        /*0018*/ 	.byte	0x04, 0x2f
        /*001a*/ 	.short	(.L_5 - .L_4)
	.align		4
.L_4:
        /*001c*/ 	.word	index@(_Z12init_to_zeroPii)
        /*0020*/ 	.word	0x00000008


	//----- nvinfo : EIATTR_FRAME_SIZE
	.align		4
.L_5:
        /*0024*/ 	.byte	0x04, 0x11
        /*0026*/ 	.short	(.L_7 - .L_6)
	.align		4
.L_6:
        /*0028*/ 	.word	index@(_Z12init_to_zeroPii)
        /*002c*/ 	.word	0x00000000


	//----- nvinfo : EIATTR_MIN_STACK_SIZE
	.align		4
.L_7:
        /*0030*/ 	.byte	0x04, 0x12
        /*0032*/ 	.short	(.L_9 - .L_8)
	.align		4
.L_8:
        /*0034*/ 	.word	index@(_Z12init_to_zeroPii)
        /*0038*/ 	.word	0x00000000


	//----- nvinfo : EIATTR_MIN_STACK_SIZE
	.align		4
.L_9:
        /*003c*/ 	.byte	0x04, 0x12
        /*003e*/ 	.short	(.L_11 - .L_10)
	.align		4
.L_10:
        /*0040*/ 	.word	index@(_Z12add_to_indexPii)
        /*0044*/ 	.word	0x00000000
.L_11:


//--------------------- .nv.compat                --------------------------
	.section	.nv.compat,"",@"SHT_CUDA_COMPAT_INFO"
	.align	4
        /*0000*/ 	.byte	0x02, 0x09, 0x00, 0x00, 0x02, 0x02, 0x01, 0x00, 0x02, 0x05, 0x05, 0x00, 0x03, 0x07, 0x01, 0x01
        /*0010*/ 	.byte	0x02, 0x03, 0x00, 0x00, 0x02, 0x06, 0x01, 0x00, 0x04, 0x0b, 0x08, 0x00, 0x09, 0x00, 0x00, 0x00
        /*0020*/ 	.byte	0x00, 0x00, 0x00, 0x00


//--------------------- .nv.info._Z12init_to_zeroPii --------------------------
	.section	.nv.info._Z12init_to_zeroPii,"",@"SHT_CUDA_INFO"
	.sectionflags	@""
	.align	4


	//----- nvinfo : EIATTR_CUDA_API_VERSION
	.align		4
        /*0000*/ 	.byte	0x04, 0x37
        /*0002*/ 	.short	(.L_13 - .L_12)
.L_12:
        /*0004*/ 	.word	0x00000082


	//----- nvinfo : EIATTR_KPARAM_INFO
	.align		4
.L_13:
        /*0008*/ 	.byte	0x04, 0x17
        /*000a*/ 	.short	(.L_15 - .L_14)
.L_14:
        /*000c*/ 	.word	0x00000000
        /*0010*/ 	.short	0x0001
        /*0012*/ 	.short	0x0008
        /*0014*/ 	.byte	0x00, 0xf0, 0x11, 0x00


	//----- nvinfo : EIATTR_KPARAM_INFO
	.align		4
.L_15:
        /*0018*/ 	.byte	0x04, 0x17
        /*001a*/ 	.short	(.L_17 - .L_16)
.L_16:
        /*001c*/ 	.word	0x00000000
        /*0020*/ 	.short	0x0000
        /*0022*/ 	.short	0x0000
        /*0024*/ 	.byte	0x00, 0xf5, 0x21, 0x00


	//----- nvinfo : EIATTR_SPARSE_MMA_MASK
	.align		4
.L_17:
        /*0028*/ 	.byte	0x03, 0x50
        /*002a*/ 	.short	0x0000


	//----- nvinfo : EIATTR_MAXREG_COUNT
	.align		4
        /*002c*/ 	.byte	0x03, 0x1b
        /*002e*/ 	.short	0x00ff


	//----- nvinfo : EIATTR_MERCURY_ISA_VERSION
	.align		4
        /*0030*/ 	.byte	0x03, 0x5f
        /*0032*/ 	.short	0x0101


	//----- nvinfo : EIATTR_VRC_CTA_INIT_COUNT
	.align		4
        /*0034*/ 	.byte	0x02, 0x4a
	.zero		1
	.zero		1


	//----- nvinfo : EIATTR_EXIT_INSTR_OFFSETS
	.align		4
        /*0038*/ 	.byte	0x04, 0x1c
        /*003a*/ 	.short	(.L_19 - .L_18)


	//   ....[0]....
.L_18:
        /*003c*/ 	.word	0x00000040


	//   ....[1]....
        /*0040*/ 	.word	0x00000090


	//----- nvinfo : EIATTR_CBANK_PARAM_SIZE
	.align		4
.L_19:
        /*0044*/ 	.byte	0x03, 0x19
        /*0046*/ 	.short	0x000c


	//----- nvinfo : EIATTR_PARAM_CBANK
	.align		4
        /*0048*/ 	.byte	0x04, 0x0a
        /*004a*/ 	.short	(.L_21 - .L_20)
	.align		4
.L_20:
        /*004c*/ 	.word	index@(.nv.constant0._Z12init_to_zeroPii)
        /*0050*/ 	.short	0x0380
        /*0052*/ 	.short	0x000c


	//----- nvinfo : EIATTR_SW_WAR
	.align		4
.L_21:
        /*0054*/ 	.byte	0x04, 0x36
        /*0056*/ 	.short	(.L_23 - .L_22)
.L_22:
        /*0058*/ 	.word	0x00000008
.L_23:


//--------------------- .nv.info._Z12add_to_indexPii --------------------------
	.section	.nv.info._Z12add_to_indexPii,"",@"SHT_CUDA_INFO"
	.sectionflags	@""
	.align	4


	//----- nvinfo : EIATTR_CUDA_API_VERSION
	.align		4
        /*0000*/ 	.byte	0x04, 0x37
        /*0002*/ 	.short	(.L_25 - .L_24)
.L_24:
        /*0004*/ 	.word	0x00000082


	//----- nvinfo : EIATTR_KPARAM_INFO
	.align		4
.L_25:
        /*0008*/ 	.byte	0x04, 0x17
        /*000a*/ 	.short	(.L_27 - .L_26)
.L_26:
        /*000c*/ 	.word	0x00000000
        /*0010*/ 	.short	0x0001
        /*0012*/ 	.short	0x0008
        /*0014*/ 	.byte	0x00, 0xf0, 0x11, 0x00


	//----- nvinfo : EIATTR_KPARAM_INFO
	.align		4
.L_27:
        /*0018*/ 	.byte	0x04, 0x17
        /*001a*/ 	.short	(.L_29 - .L_28)
.L_28:
        /*001c*/ 	.word	0x00000000
        /*0020*/ 	.short	0x0000
        /*0022*/ 	.short	0x0000
        /*0024*/ 	.byte	0x00, 0xf5, 0x21, 0x00


	//----- nvinfo : EIATTR_SPARSE_MMA_MASK
	.align		4
.L_29:
        /*0028*/ 	.byte	0x03, 0x50
        /*002a*/ 	.short	0x0000


	//----- nvinfo : EIATTR_MAXREG_COUNT
	.align		4
        /*002c*/ 	.byte	0x03, 0x1b
        /*002e*/ 	.short	0x00ff


	//----- nvinfo : EIATTR_MERCURY_ISA_VERSION
	.align		4
        /*0030*/ 	.byte	0x03, 0x5f
        /*0032*/ 	.short	0x0101


	//----- nvinfo : EIATTR_VRC_CTA_INIT_COUNT
	.align		4
        /*0034*/ 	.byte	0x02, 0x4a
	.zero		1
	.zero		1


	//----- nvinfo : EIATTR_EXIT_INSTR_OFFSETS
	.align		4
        /*0038*/ 	.byte	0x04, 0x1c
        /*003a*/ 	.short	(.L_31 - .L_30)


	//   ....[0]....
.L_30:
        /*003c*/ 	.word	0x00000040


	//   ....[1]....
        /*0040*/ 	.word	0x000000b0


	//----- nvinfo : EIATTR_CBANK_PARAM_SIZE
	.align		4
.L_31:
        /*0044*/ 	.byte	0x03, 0x19
        /*0046*/ 	.short	0x000c


	//----- nvinfo : EIATTR_PARAM_CBANK
	.align		4
        /*0048*/ 	.byte	0x04, 0x0a
        /*004a*/ 	.short	(.L_33 - .L_32)
	.align		4
.L_32:
        /*004c*/ 	.word	index@(.nv.constant0._Z12add_to_indexPii)
        /*0050*/ 	.short	0x0380
        /*0052*/ 	.short	0x000c


	//----- nvinfo : EIATTR_SW_WAR
	.align		4
.L_33:
        /*0054*/ 	.byte	0x04, 0x36
        /*0056*/ 	.short	(.L_35 - .L_34)
.L_34:
        /*0058*/ 	.word	0x00000008
.L_35:


//--------------------- .nv.callgraph             --------------------------
	.section	.nv.callgraph,"",@"SHT_CUDA_CALLGRAPH"
	.align	4
	.sectionentsize	8
	.align		4
        /*0000*/ 	.word	0x00000000
	.align		4
        /*0004*/ 	.word	0xffffffff
	.align		4
        /*0008*/ 	.word	0x00000000
	.align		4
        /*000c*/ 	.word	0xfffffffe
	.align		4
        /*0010*/ 	.word	0x00000000
	.align		4
        /*0014*/ 	.word	0xfffffffd
	.align		4
        /*0018*/ 	.word	0x00000000
	.align		4
        /*001c*/ 	.word	0xfffffffc


//--------------------- .text._Z12init_to_zeroPii --------------------------
	.section	.text._Z12init_to_zeroPii,"ax",@progbits
	.align	128
        .global         _Z12init_to_zeroPii
        .type           _Z12init_to_zeroPii,@function
        .size           _Z12init_to_zeroPii,(.L_x_2 - _Z12init_to_zeroPii)
        .other          _Z12init_to_zeroPii,@"STO_CUDA_ENTRY STV_DEFAULT"
_Z12init_to_zeroPii:
.text._Z12init_to_zeroPii:
[----:B------:R-:W-:Y:S01]  /*0000*/  LDC R1, c[0x0][0x37c] ;  /* 0x0000df00ff017b82 */ /* 0x000fe20000000800 */
[----:B------:R-:W0:Y:S01]  /*0010*/  S2R R5, SR_TID.X ;  /* 0x0000000000057919 */ /* 0x000e220000002100 */
[----:B------:R-:W0:Y:S02]  /*0020*/  LDCU UR4, c[0x0][0x388] ;  /* 0x00007100ff0477ac */ /* 0x000e240008000800 */
[----:B0-----:R-:W-:-:S13]  /*0030*/  ISETP.GE.AND P0, PT, R5, UR4, PT ;  /* 0x0000000405007c0c */ /* 0x001fda000bf06270 */
[----:B------:R-:W-:Y:S05]  /*0040*/  @P0 EXIT ;  /* 0x000000000000094d */ /* 0x000fea0003800000 */
[----:B------:R-:W0:Y:S01]  /*0050*/  LDC.64 R2, c[0x0][0x380] ;  /* 0x0000e000ff027b82 */ /* 0x000e220000000a00 */
[----:B------:R-:W1:Y:S01]  /*0060*/  LDCU.64 UR4, c[0x0][0x358] ;  /* 0x00006b00ff0477ac */ /* 0x000e620008000a00 */
[----:B0-----:R-:W-:-:S05]  /*0070*/  IMAD.WIDE.U32 R2, R5, 0x4, R2 ;  /* 0x0000000405027825 */ /* 0x001fca00078e0002 */
[----:B-1----:R-:W-:Y:S01]  /*0080*/  STG.E desc[UR4][R2.64], RZ ;  /* 0x000000ff02007986 */ /* 0x002fe2000c101904 */
[----:B------:R-:W-:Y:S05]  /*0090*/  EXIT ;  /* 0x000000000000794d */ /* 0x000fea0003800000 */
.L_x_0:
[----:B------:R-:W-:-:S00]  /*00a0*/  BRA `(.L_x_0) ;  /* 0xfffffffc00fc7947 */ /* 0x000fc0000383ffff */
[----:B------:R-:W-:-:S00]  /*00b0*/  NOP ;  /* 0x0000000000007918 */ /* 0x000fc00000000000 */
        /* <DEDUP_REMOVED lines=12> */
.L_x_2:


//--------------------- .text._Z12add_to_indexPii --------------------------
	.section	.text._Z12add_to_indexPii,"ax",@progbits
	.align	128
        .global         _Z12add_to_indexPii
        .type           _Z12add_to_indexPii,@function
        .size           _Z12add_to_indexPii,(.L_x_3 - _Z12add_to_indexPii)
        .other          _Z12add_to_indexPii,@"STO_CUDA_ENTRY STV_DEFAULT"
_Z12add_to_indexPii:
.text._Z12add_to_indexPii:
        /* <DEDUP_REMOVED lines=8> */
[----:B-1----:R-:W2:Y:S02]  /*0080*/  LDG.E R0, desc[UR4][R2.64] ;  /* 0x0000000402007981 */ /* 0x002ea4000c1e1900 */
[----:B--2---:R-:W-:-:S05]  /*0090*/  IADD3 R5, PT, PT, R0, R5, RZ ;  /* 0x0000000500057210 */ /* 0x004fca0007ffe0ff */
[----:B------:R-:W-:Y:S01]  /*00a0*/  STG.E desc[UR4][R2.64], R5 ;  /* 0x0000000502007986 */ /* 0x000fe2000c101904 */
[----:B------:R-:W-:Y:S05]  /*00b0*/  EXIT ;  /* 0x000000000000794d */ /* 0x000fea0003800000 */
.L_x_1:
        /* <DEDUP_REMOVED lines=12> */
.L_x_3:


//--------------------- .nv.shared.reserved.0     --------------------------
	.section	.nv.shared.reserved.0,"aw",@nobits
	.weak		__nv_reservedSMEM_offset_0_alias
	.size		__nv_reservedSMEM_offset_0_alias, 0, 64
	.other		__nv_reservedSMEM_offset_0_alias,@"STO_CUDA_RESERVED_SHARED STV_DEFAULT"
__nv_reservedSMEM_offset_0_alias:
	.zero		0
	.zero		64


//--------------------- .nv.constant0._Z12init_to_zeroPii --------------------------
	.section	.nv.constant0._Z12init_to_zeroPii,"a",@progbits
	.sectionflags	@""
	.align	4
.nv.constant0._Z12init_to_zeroPii:
	.zero		908


//--------------------- .nv.constant0._Z12add_to_indexPii --------------------------
	.section	.nv.constant0._Z12add_to_indexPii,"a",@progbits
	.sectionflags	@""
	.align	4
.nv.constant0._Z12add_to_indexPii:
	.zero		908


//--------------------- SYMBOLS --------------------------

	.type		.nv.reservedSmem.offset0,@object
	.size		.nv.reservedSmem.offset0,0x4
